//
// Generated by NVIDIA NVVM Compiler
//
// Compiler Build ID: CL-36424714
// Cuda compilation tools, release 13.0, V13.0.88
// Based on NVVM 20.0.0
//

.version 9.0
.target sm_100
.address_size 64

	// .globl	_Z14MatrixMultiplyPfS_S_i

.visible .entry _Z14MatrixMultiplyPfS_S_i(
	.param .u64 .ptr .align 1 _Z14MatrixMultiplyPfS_S_i_param_0,
	.param .u64 .ptr .align 1 _Z14MatrixMultiplyPfS_S_i_param_1,
	.param .u64 .ptr .align 1 _Z14MatrixMultiplyPfS_S_i_param_2,
	.param .u32 _Z14MatrixMultiplyPfS_S_i_param_3
)
{
	.reg .pred 	%p<2>;
	.reg .b32 	%r<18>;
	.reg .b32 	%f<52>;
	.reg .b64 	%rd<20>;

	ld.param.u64 	%rd6, [_Z14MatrixMultiplyPfS_S_i_param_0];
	ld.param.u64 	%rd7, [_Z14MatrixMultiplyPfS_S_i_param_1];
	ld.param.u64 	%rd5, [_Z14MatrixMultiplyPfS_S_i_param_2];
	cvta.to.global.u64 	%rd8, %rd7;
	cvta.to.global.u64 	%rd9, %rd6;
	mov.u32 	%r8, %ctaid.x;
	shl.b32 	%r9, %r8, 4;
	mov.u32 	%r10, %tid.x;
	add.s32 	%r1, %r9, %r10;
	mov.u32 	%r11, %ctaid.y;
	mov.u32 	%r12, %tid.y;
	shl.b32 	%r13, %r11, 13;
	shl.b32 	%r14, %r12, 9;
	add.s32 	%r2, %r13, %r14;
	mul.wide.u32 	%rd10, %r11, 32768;
	mul.wide.u32 	%rd11, %r12, 2048;
	add.s64 	%rd12, %rd10, %rd11;
	add.s64 	%rd13, %rd12, %rd9;
	add.s64 	%rd19, %rd13, 32;
	add.s64 	%rd2, %rd8, 16384;
	mov.f32 	%f51, 0f00000000;
	mov.b32 	%r17, 0;
	mov.u32 	%r16, %r1;
$L__BB0_1:
	mul.wide.s32 	%rd14, %r16, 4;
	add.s64 	%rd15, %rd2, %rd14;
	ld.global.f32 	%f4, [%rd19+-32];
	ld.global.f32 	%f5, [%rd15+-16384];
	fma.rn.f32 	%f6, %f4, %f5, %f51;
	ld.global.f32 	%f7, [%rd19+-28];
	ld.global.f32 	%f8, [%rd15+-14336];
	fma.rn.f32 	%f9, %f7, %f8, %f6;
	ld.global.f32 	%f10, [%rd19+-24];
	ld.global.f32 	%f11, [%rd15+-12288];
	fma.rn.f32 	%f12, %f10, %f11, %f9;
	ld.global.f32 	%f13, [%rd19+-20];
	ld.global.f32 	%f14, [%rd15+-10240];
	fma.rn.f32 	%f15, %f13, %f14, %f12;
	ld.global.f32 	%f16, [%rd19+-16];
	ld.global.f32 	%f17, [%rd15+-8192];
	fma.rn.f32 	%f18, %f16, %f17, %f15;
	ld.global.f32 	%f19, [%rd19+-12];
	ld.global.f32 	%f20, [%rd15+-6144];
	fma.rn.f32 	%f21, %f19, %f20, %f18;
	ld.global.f32 	%f22, [%rd19+-8];
	ld.global.f32 	%f23, [%rd15+-4096];
	fma.rn.f32 	%f24, %f22, %f23, %f21;
	ld.global.f32 	%f25, [%rd19+-4];
	ld.global.f32 	%f26, [%rd15+-2048];
	fma.rn.f32 	%f27, %f25, %f26, %f24;
	ld.global.f32 	%f28, [%rd19];
	ld.global.f32 	%f29, [%rd15];
	fma.rn.f32 	%f30, %f28, %f29, %f27;
	ld.global.f32 	%f31, [%rd19+4];
	ld.global.f32 	%f32, [%rd15+2048];
	fma.rn.f32 	%f33, %f31, %f32, %f30;
	ld.global.f32 	%f34, [%rd19+8];
	ld.global.f32 	%f35, [%rd15+4096];
	fma.rn.f32 	%f36, %f34, %f35, %f33;
	ld.global.f32 	%f37, [%rd19+12];
	ld.global.f32 	%f38, [%rd15+6144];
	fma.rn.f32 	%f39, %f37, %f38, %f36;
	ld.global.f32 	%f40, [%rd19+16];
	ld.global.f32 	%f41, [%rd15+8192];
	fma.rn.f32 	%f42, %f40, %f41, %f39;
	ld.global.f32 	%f43, [%rd19+20];
	ld.global.f32 	%f44, [%rd15+10240];
	fma.rn.f32 	%f45, %f43, %f44, %f42;
	ld.global.f32 	%f46, [%rd19+24];
	ld.global.f32 	%f47, [%rd15+12288];
	fma.rn.f32 	%f48, %f46, %f47, %f45;
	ld.global.f32 	%f49, [%rd19+28];
	ld.global.f32 	%f50, [%rd15+14336];
	fma.rn.f32 	%f51, %f49, %f50, %f48;
	add.s32 	%r17, %r17, 16;
	add.s64 	%rd19, %rd19, 64;
	add.s32 	%r16, %r16, 8192;
	setp.ne.s32 	%p1, %r17, 512;
	@%p1 bra 	$L__BB0_1;
	cvta.to.global.u64 	%rd16, %rd5;
	add.s32 	%r15, %r2, %r1;
	mul.wide.s32 	%rd17, %r15, 4;
	add.s64 	%rd18, %rd16, %rd17;
	st.global.f32 	[%rd18], %f51;
	ret;

}


// ===== COMPILED SASS (sm_100) =====

	.target	sm_100

	.elftype	@"ET_EXEC"


//--------------------- .note.nv.tkinfo           --------------------------
	.section	.note.nv.tkinfo,"",@"SHT_NOTE"
	.sectionflags	@"SHF_NOTE_NV_TKINFO"
	.tkinfo
        /*0018*/ 	.word	0x00000002
        /*0030*/ 	.string	""
        /*0030*/ 	.string	"ptxas"
        /*0030*/ 	.string	"Cuda compilation tools, release 13.0, V13.0.88"
        /*0030*/ 	.string	"Build cuda_13.0.r13.0/compiler.36424714_0"
        /*0030*/ 	.string	"-arch sm_100 -m 64 "



//--------------------- .note.nv.cuinfo           --------------------------
	.section	.note.nv.cuinfo,"",@"SHT_NOTE"
	.sectionflags	@"SHF_NOTE_NV_CUINFO"
        /*0018*/ 	.short	0x0002
        /*001a*/ 	.short	0x0064
        /*001c*/ 	.short	0x0082
	.zero		2


//--------------------- .nv.info                  --------------------------
	.section	.nv.info,"",@"SHT_CUDA_INFO"
	.align	4


	//----- nvinfo : EIATTR_REGCOUNT
	.align		4
        /*0000*/ 	.byte	0x04, 0x2f
        /*0002*/ 	.short	(.L_1 - .L_0)
	.align		4
.L_0:
        /*0004*/ 	.word	index@(_Z14MatrixMultiplyPfS_S_i)
        /*0008*/ 	.word	0x0000001f


	//----- nvinfo : EIATTR_FRAME_SIZE
	.align		4
.L_1:
        /*000c*/ 	.byte	0x04, 0x11
        /*000e*/ 	.short	(.L_3 - .L_2)
	.align		4
.L_2:
        /*0010*/ 	.word	index@(_Z14MatrixMultiplyPfS_S_i)
        /*0014*/ 	.word	0x00000000


	//----- nvinfo : EIATTR_MIN_STACK_SIZE
	.align		4
.L_3:
        /*0018*/ 	.byte	0x04, 0x12
        /*001a*/ 	.short	(.L_5 - .L_4)
	.align		4
.L_4:
        /*001c*/ 	.word	index@(_Z14MatrixMultiplyPfS_S_i)
        /*0020*/ 	.word	0x00000000
.L_5:


//--------------------- .nv.compat                --------------------------
	.section	.nv.compat,"",@"SHT_CUDA_COMPAT_INFO"
	.align	4
        /*0000*/ 	.byte	0x02, 0x09, 0x00, 0x00, 0x02, 0x02, 0x01, 0x00, 0x02, 0x05, 0x05, 0x00, 0x03, 0x07, 0x01, 0x01
        /*0010*/ 	.byte	0x02, 0x03, 0x00, 0x00, 0x02, 0x06, 0x01, 0x00, 0x04, 0x0b, 0x08, 0x00, 0x09, 0x00, 0x00, 0x00
        /*0020*/ 	.byte	0x00, 0x00, 0x00, 0x00


//--------------------- .nv.info._Z14MatrixMultiplyPfS_S_i --------------------------
	.section	.nv.info._Z14MatrixMultiplyPfS_S_i,"",@"SHT_CUDA_INFO"
	.sectionflags	@""
	.align	4


	//----- nvinfo : EIATTR_CUDA_API_VERSION
	.align		4
        /*0000*/ 	.byte	0x04, 0x37
        /*0002*/ 	.short	(.L_7 - .L_6)
.L_6:
        /*0004*/ 	.word	0x00000082


	//----- nvinfo : EIATTR_KPARAM_INFO
	.align		4
.L_7:
        /*0008*/ 	.byte	0x04, 0x17
        /*000a*/ 	.short	(.L_9 - .L_8)
.L_8:
        /*000c*/ 	.word	0x00000000
        /*0010*/ 	.short	0x0003
        /*0012*/ 	.short	0x0018
        /*0014*/ 	.byte	0x00, 0xf0, 0x11, 0x00


	//----- nvinfo : EIATTR_KPARAM_INFO
	.align		4
.L_9:
        /*0018*/ 	.byte	0x04, 0x17
        /*001a*/ 	.short	(.L_11 - .L_10)
.L_10:
        /*001c*/ 	.word	0x00000000
        /*0020*/ 	.short	0x0002
        /*0022*/ 	.short	0x0010
        /*0024*/ 	.byte	0x00, 0xf5, 0x21, 0x00


	//----- nvinfo : EIATTR_KPARAM_INFO
	.align		4
.L_11:
        /*0028*/ 	.byte	0x04, 0x17
        /*002a*/ 	.short	(.L_13 - .L_12)
.L_12:
        /*002c*/ 	.word	0x00000000
        /*0030*/ 	.short	0x0001
        /*0032*/ 	.short	0x0008
        /*0034*/ 	.byte	0x00, 0xf5, 0x21, 0x00


	//----- nvinfo : EIATTR_KPARAM_INFO
	.align		4
.L_13:
        /*0038*/ 	.byte	0x04, 0x17
        /*003a*/ 	.short	(.L_15 - .L_14)
.L_14:
        /*003c*/ 	.word	0x00000000
        /*0040*/ 	.short	0x0000
        /*0042*/ 	.short	0x0000
        /*0044*/ 	.byte	0x00, 0xf5, 0x21, 0x00


	//----- nvinfo : EIATTR_SPARSE_MMA_MASK
	.align		4
.L_15:
        /*0048*/ 	.byte	0x03, 0x50
        /*004a*/ 	.short	0x0000


	//----- nvinfo : EIATTR_MAXREG_COUNT
	.align		4
        /*004c*/ 	.byte	0x03, 0x1b
        /*004e*/ 	.short	0x00ff


	//----- nvinfo : EIATTR_MERCURY_ISA_VERSION
	.align		4
        /*0050*/ 	.byte	0x03, 0x5f
        /*0052*/ 	.short	0x0101


	//----- nvinfo : EIATTR_VRC_CTA_INIT_COUNT
	.align		4
        /*0054*/ 	.byte	0x02, 0x4a
	.zero		1
	.zero		1


	//----- nvinfo : EIATTR_EXIT_INSTR_OFFSETS
	.align		4
        /*0058*/ 	.byte	0x04, 0x1c
        /*005a*/ 	.short	(.L_17 - .L_16)


	//   ....[0]....
.L_16:
        /*005c*/ 	.word	0x00000510


	//----- nvinfo : EIATTR_CBANK_PARAM_SIZE
	.align		4
.L_17:
        /*0060*/ 	.byte	0x03, 0x19
        /*0062*/ 	.short	0x001c


	//----- nvinfo : EIATTR_PARAM_CBANK
	.align		4
        /*0064*/ 	.byte	0x04, 0x0a
        /*0066*/ 	.short	(.L_19 - .L_18)
	.align		4
.L_18:
        /*0068*/ 	.word	index@(.nv.constant0._Z14MatrixMultiplyPfS_S_i)
        /*006c*/ 	.short	0x0380
        /*006e*/ 	.short	0x001c


	//----- nvinfo : EIATTR_SW_WAR
	.align		4
.L_19:
        /*0070*/ 	.byte	0x04, 0x36
        /*0072*/ 	.short	(.L_21 - .L_20)
.L_20:
        /*0074*/ 	.word	0x00000008
.L_21:


//--------------------- .nv.callgraph             --------------------------
	.section	.nv.callgraph,"",@"SHT_CUDA_CALLGRAPH"
	.align	4
	.sectionentsize	8
	.align		4
        /*0000*/ 	.word	0x00000000
	.align		4
        /*0004*/ 	.word	0xffffffff
	.align		4
        /*0008*/ 	.word	0x00000000
	.align		4
        /*000c*/ 	.word	0xfffffffe
	.align		4
        /*0010*/ 	.word	0x00000000
	.align		4
        /*0014*/ 	.word	0xfffffffd
	.align		4
        /*0018*/ 	.word	0x00000000
	.align		4
        /*001c*/ 	.word	0xfffffffc


//--------------------- .text._Z14MatrixMultiplyPfS_S_i --------------------------
	.section	.text._Z14MatrixMultiplyPfS_S_i,"ax",@progbits
	.align	128
        .global         _Z14MatrixMultiplyPfS_S_i
        .type           _Z14MatrixMultiplyPfS_S_i,@function
        .size           _Z14MatrixMultiplyPfS_S_i,(.L_x_2 - _Z14MatrixMultiplyPfS_S_i)
        .other          _Z14MatrixMultiplyPfS_S_i,@"STO_CUDA_ENTRY STV_DEFAULT"
_Z14MatrixMultiplyPfS_S_i:
.text._Z14MatrixMultiplyPfS_S_i:
[----:B------:R-:W-:Y:S01]  /*0000*/  LDC R1, c[0x0][0x37c] ;  /* 0x0000df00ff017b82 */ /* 0x000fe20000000800 */
[----:B------:R-:W0:Y:S01]  /*0010*/  S2R R4, SR_TID.Y ;  /* 0x0000000000047919 */ /* 0x000e220000002200 */
[----:B------:R-:W1:Y:S01]  /*0020*/  LDCU.128 UR12, c[0x0][0x380] ;  /* 0x00007000ff0c77ac */ /* 0x000e620008000c00 */
[----:B------:R-:W-:Y:S01]  /*0030*/  HFMA2 R14, -RZ, RZ, 0, 0 ;  /* 0x00000000ff0e7431 */ /* 0x000fe200000001ff */
[----:B------:R-:W2:Y:S01]  /*0040*/  S2R R7, SR_CTAID.Y ;  /* 0x0000000000077919 */ /* 0x000ea20000002600 */
[----:B------:R-:W3:Y:S01]  /*0050*/  LDCU.64 UR8, c[0x0][0x358] ;  /* 0x00006b00ff0877ac */ /* 0x000ee20008000a00 */
[----:B------:R-:W4:Y:S01]  /*0060*/  S2R R0, SR_CTAID.X ;  /* 0x0000000000007919 */ /* 0x000f220000002500 */
[----:B------:R-:W-:Y:S01]  /*0070*/  UMOV UR4, URZ ;  /* 0x000000ff00047c82 */ /* 0x000fe20008000000 */
[----:B------:R-:W4:Y:S01]  /*0080*/  S2R R5, SR_TID.X ;  /* 0x0000000000057919 */ /* 0x000f220000002100 */
[----:B-1----:R-:W-:-:S04]  /*0090*/  UIADD3 UR5, UP0, UPT, UR14, 0x4000, URZ ;  /* 0x000040000e057890 */ /* 0x002fc8000ff1e0ff */
[----:B------:R-:W-:Y:S01]  /*00a0*/  UIADD3.X UR6, UPT, UPT, URZ, UR15, URZ, UP0, !UPT ;  /* 0x0000000fff067290 */ /* 0x000fe200087fe4ff */
[----:B0-----:R-:W-:-:S04]  /*00b0*/  IMAD.WIDE.U32 R2, R4, 0x800, RZ ;  /* 0x0000080004027825 */ /* 0x001fc800078e00ff */
[C---:B--2---:R-:W-:Y:S01]  /*00c0*/  IMAD.WIDE.U32 R2, R7.reuse, 0x8000, R2 ;  /* 0x0000800007027825 */ /* 0x044fe200078e0002 */
[----:B------:R-:W-:Y:S02]  /*00d0*/  LEA R7, R7, R4, 0x4 ;  /* 0x0000000407077211 */ /* 0x000fe400078e20ff */
[----:B------:R-:W-:Y:S02]  /*00e0*/  IADD3 R8, P0, PT, R2, UR12, RZ ;  /* 0x0000000c02087c10 */ /* 0x000fe4000ff1e0ff */
[----:B----4-:R-:W-:Y:S02]  /*00f0*/  LEA R0, R0, R5, 0x4 ;  /* 0x0000000500007211 */ /* 0x010fe400078e20ff */
[----:B------:R-:W-:Y:S02]  /*0100*/  IADD3 R8, P1, PT, R8, 0x20, RZ ;  /* 0x0000002008087810 */ /* 0x000fe40007f3e0ff */
[----:B------:R-:W-:Y:S02]  /*0110*/  MOV R6, R0 ;  /* 0x0000000000067202 */ /* 0x000fe40000000f00 */
[----:B---3--:R-:W-:-:S09]  /*0120*/  IADD3.X R5, PT, PT, RZ, UR13, R3, P1, P0 ;  /* 0x0000000dff057c10 */ /* 0x008fd20008fe0403 */
.L_x_0:
[----:B------:R-:W-:Y:S02]  /*0130*/  MOV R2, UR5 ;  /* 0x0000000500027c02 */ /* 0x000fe40008000f00 */
[----:B------:R-:W-:Y:S02]  /*0140*/  MOV R3, UR6 ;  /* 0x0000000600037c02 */ /* 0x000fe40008000f00 */
[----:B------:R-:W-:Y:S01]  /*0150*/  MOV R4, R8 ;  /* 0x0000000800047202 */ /* 0x000fe20000000f00 */
[----:B------:R-:W-:-:S04]  /*0160*/  IMAD.WIDE R2, R6, 0x4, R2 ;  /* 0x0000000406027825 */ /* 0x000fc800078e0202 */
[----:B------:R-:W2:Y:S04]  /*0170*/  LDG.E R15, desc[UR8][R4.64+-0x20] ;  /* 0xffffe008040f7981 */ /* 0x000ea8000c1e1900 */
[----:B------:R-:W2:Y:S04]  /*0180*/  LDG.E R16, desc[UR8][R2.64+-0x4000] ;  /* 0xffc0000802107981 */ /* 0x000ea8000c1e1900 */
[----:B------:R-:W3:Y:S04]  /*0190*/  LDG.E R24, desc[UR8][R4.64+-0x1c] ;  /* 0xffffe40804187981 */ /* 0x000ee8000c1e1900 */
[----:B------:R-:W3:Y:S04]  /*01a0*/  LDG.E R25, desc[UR8][R2.64+-0x3800] ;  /* 0xffc8000802197981 */ /* 0x000ee8000c1e1900 */
[----:B------:R-:W4:Y:S04]  /*01b0*/  LDG.E R19, desc[UR8][R4.64+-0x18] ;  /* 0xffffe80804137981 */ /* 0x000f28000c1e1900 */
[----:B------:R-:W4:Y:S04]  /*01c0*/  LDG.E R18, desc[UR8][R2.64+-0x3000] ;  /* 0xffd0000802127981 */ /* 0x000f28000c1e1900 */
[----:B------:R-:W5:Y:S04]  /*01d0*/  LDG.E R20, desc[UR8][R4.64+-0x14] ;  /* 0xffffec0804147981 */ /* 0x000f68000c1e1900 */
        /* <DEDUP_REMOVED lines=11> */
[----:B------:R-:W5:Y:S01]  /*0290*/  LDG.E R26, desc[UR8][R4.64+0x1c] ;  /* 0x00001c08041a7981 */ /* 0x000f62000c1e1900 */
[----:B--2---:R-:W-:-:S03]  /*02a0*/  FFMA R15, R15, R16, R14 ;  /* 0x000000100f0f7223 */ /* 0x004fc6000000000e */
[----:B------:R-:W2:Y:S04]  /*02b0*/  LDG.E R16, desc[UR8][R4.64] ;  /* 0x0000000804107981 */ /* 0x000ea8000c1e1900 */
[----:B------:R-:W2:Y:S01]  /*02c0*/  LDG.E R14, desc[UR8][R4.64+0x4] ;  /* 0x00000408040e7981 */ /* 0x000ea2000c1e1900 */
[----:B---3--:R-:W-:-:S03]  /*02d0*/  FFMA R24, R24, R25, R15 ;  /* 0x0000001918187223 */ /* 0x008fc6000000000f */
[----:B------:R-:W3:Y:S01]  /*02e0*/  LDG.E R15, desc[UR8][R2.64+0x800] ;  /* 0x00080008020f7981 */ /* 0x000ee2000c1e1900 */
[----:B----4-:R-:W-:-:S03]  /*02f0*/  FFMA R25, R19, R18, R24 ;  /* 0x0000001213197223 */ /* 0x010fc60000000018 */
[----:B------:R-:W4:Y:S04]  /*0300*/  LDG.E R18, desc[UR8][R4.64+0x8] ;  /* 0x0000080804127981 */ /* 0x000f28000c1e1900 */
[----:B------:R-:W4:Y:S01]  /*0310*/  LDG.E R19, desc[UR8][R2.64+0x1000] ;  /* 0x0010000802137981 */ /* 0x000f22000c1e1900 */
[----:B-----5:R-:W-:-:S03]  /*0320*/  FFMA R25, R20, R21, R25 ;  /* 0x0000001514197223 */ /* 0x020fc60000000019 */
[----:B------:R-:W5:Y:S04]  /*0330*/  LDG.E R20, desc[UR8][R4.64+0xc] ;  /* 0x00000c0804147981 */ /* 0x000f68000c1e1900 */
[----:B------:R-:W5:Y:S01]  /*0340*/  LDG.E R21, desc[UR8][R2.64+0x1800] ;  /* 0x0018000802157981 */ /* 0x000f62000c1e1900 */
[----:B------:R-:W-:-:S03]  /*0350*/  FFMA R25, R22, R23, R25 ;  /* 0x0000001716197223 */ /* 0x000fc60000000019 */
[----:B------:R-:W5:Y:S04]  /*0360*/  LDG.E R22, desc[UR8][R4.64+0x10] ;  /* 0x0000100804167981 */ /* 0x000f68000c1e1900 */
[----:B------:R-:W5:Y:S01]  /*0370*/  LDG.E R23, desc[UR8][R2.64+0x2000] ;  /* 0x0020000802177981 */ /* 0x000f62000c1e1900 */
[----:B------:R-:W-:-:S03]  /*0380*/  FFMA R28, R12, R13, R25 ;  /* 0x0000000d0c1c7223 */ /* 0x000fc60000000019 */
[----:B------:R-:W5:Y:S04]  /*0390*/  LDG.E R24, desc[UR8][R4.64+0x14] ;  /* 0x0000140804187981 */ /* 0x000f68000c1e1900 */
[----:B------:R-:W5:Y:S04]  /*03a0*/  LDG.E R25, desc[UR8][R2.64+0x2800] ;  /* 0x0028000802197981 */ /* 0x000f68000c1e1900 */
[----:B------:R0:W5:Y:S04]  /*03b0*/  LDG.E R13, desc[UR8][R4.64+0x18] ;  /* 0x00001808040d7981 */ /* 0x000168000c1e1900 */
[----:B------:R-:W5:Y:S01]  /*03c0*/  LDG.E R12, desc[UR8][R2.64+0x3000] ;  /* 0x00300008020c7981 */ /* 0x000f62000c1e1900 */
[----:B------:R-:W-:-:S04]  /*03d0*/  FFMA R9, R9, R8, R28 ;  /* 0x0000000809097223 */ /* 0x000fc8000000001c */
[----:B------:R-:W-:Y:S01]  /*03e0*/  FFMA R9, R10, R11, R9 ;  /* 0x0000000b0a097223 */ /* 0x000fe20000000009 */
[----:B------:R-:W-:-:S04]  /*03f0*/  UIADD3 UR4, UPT, UPT, UR4, 0x10, URZ ;  /* 0x0000001004047890 */ /* 0x000fc8000fffe0ff */
[----:B------:R-:W-:Y:S01]  /*0400*/  UISETP.NE.AND UP0, UPT, UR4, 0x200, UPT ;  /* 0x000002000400788c */ /* 0x000fe2000bf05270 */
[----:B------:R-:W-:Y:S02]  /*0410*/  IADD3 R8, P0, PT, R4, 0x40, RZ ;  /* 0x0000004004087810 */ /* 0x000fe40007f1e0ff */
[----:B------:R-:W-:Y:S02]  /*0420*/  IADD3 R6, PT, PT, R6, 0x2000, RZ ;  /* 0x0000200006067810 */ /* 0x000fe40007ffe0ff */
[----:B0-----:R-:W-:Y:S01]  /*0430*/  IADD3.X R5, PT, PT, RZ, R5, RZ, P0, !PT ;  /* 0x00000005ff057210 */ /* 0x001fe200007fe4ff */
[----:B--2---:R-:W-:-:S04]  /*0440*/  FFMA R9, R16, R17, R9 ;  /* 0x0000001110097223 */ /* 0x004fc80000000009 */
[----:B---3--:R-:W-:-:S04]  /*0450*/  FFMA R9, R14, R15, R9 ;  /* 0x0000000f0e097223 */ /* 0x008fc80000000009 */
[----:B----4-:R-:W-:-:S04]  /*0460*/  FFMA R9, R18, R19, R9 ;  /* 0x0000001312097223 */ /* 0x010fc80000000009 */
[----:B-----5:R-:W-:-:S04]  /*0470*/  FFMA R9, R20, R21, R9 ;  /* 0x0000001514097223 */ /* 0x020fc80000000009 */
[----:B------:R-:W-:-:S04]  /*0480*/  FFMA R9, R22, R23, R9 ;  /* 0x0000001716097223 */ /* 0x000fc80000000009 */
[----:B------:R-:W-:-:S04]  /*0490*/  FFMA R24, R24, R25, R9 ;  /* 0x0000001918187223 */ /* 0x000fc80000000009 */
[----:B------:R-:W-:-:S04]  /*04a0*/  FFMA R13, R13, R12, R24 ;  /* 0x0000000c0d0d7223 */ /* 0x000fc80000000018 */
[----:B------:R-:W-:Y:S01]  /*04b0*/  FFMA R14, R26, R27, R13 ;  /* 0x0000001b1a0e7223 */ /* 0x000fe2000000000d */
[----:B------:R-:W-:Y:S06]  /*04c0*/  BRA.U UP0, `(.L_x_0) ;  /* 0xfffffffd00187547 */ /* 0x000fec000b83ffff */
[----:B------:R-:W0:Y:S01]  /*04d0*/  LDC.64 R2, c[0x0][0x390] ;  /* 0x0000e400ff027b82 */ /* 0x000e220000000a00 */
[----:B------:R-:W-:-:S05]  /*04e0*/  LEA R7, R7, R0, 0x9 ;  /* 0x0000000007077211 */ /* 0x000fca00078e48ff */
[----:B0-----:R-:W-:-:S05]  /*04f0*/  IMAD.WIDE R2, R7, 0x4, R2 ;  /* 0x0000000407027825 */ /* 0x001fca00078e0202 */
[----:B------:R-:W-:Y:S01]  /*0500*/  STG.E desc[UR8][R2.64], R14 ;  /* 0x0000000e02007986 */ /* 0x000fe2000c101908 */
[----:B------:R-:W-:Y:S05]  /*0510*/  EXIT ;  /* 0x000000000000794d */ /* 0x000fea0003800000 */
.L_x_1:
[----:B------:R-:W-:-:S00]  /*0520*/  BRA `(.L_x_1) ;  /* 0xfffffffc00fc7947 */ /* 0x000fc0000383ffff */
[----:B------:R-:W-:-:S00]  /*0530*/  NOP ;  /* 0x0000000000007918 */ /* 0x000fc00000000000 */
        /* <DEDUP_REMOVED lines=12> */
.L_x_2:


//--------------------- .nv.shared.reserved.0     --------------------------
	.section	.nv.shared.reserved.0,"aw",@nobits
	.weak		__nv_reservedSMEM_offset_0_alias
	.size		__nv_reservedSMEM_offset_0_alias, 0, 64
	.other		__nv_reservedSMEM_offset_0_alias,@"STO_CUDA_RESERVED_SHARED STV_DEFAULT"
__nv_reservedSMEM_offset_0_alias:
	.zero		0
	.zero		64


//--------------------- .nv.constant0._Z14MatrixMultiplyPfS_S_i --------------------------
	.section	.nv.constant0._Z14MatrixMultiplyPfS_S_i,"a",@progbits
	.sectionflags	@""
	.align	4
.nv.constant0._Z14MatrixMultiplyPfS_S_i:
	.zero		924


//--------------------- SYMBOLS --------------------------

	.type		.nv.reservedSmem.offset0,@object
	.size		.nv.reservedSmem.offset0,0x4
